	.headerflags	@"EF_CUDA_TEXMODE_UNIFIED EF_CUDA_64BIT_ADDRESS EF_CUDA_ACCELERATORS EF_CUDA_SM90 EF_CUDA_VIRTUAL_SM(EF_CUDA_SM90)"
	.elftype	@"ET_EXEC"


//--------------------- .nv.info                  --------------------------
	.section	.nv.info,"",@"SHT_CUDA_INFO"
	.align	4


	//----- nvinfo : EIATTR_REGCOUNT
	.align		4
        /*0000*/ 	.byte	0x04, 0x2f
        /*0002*/ 	.short	(.L_3 - .L_2)
	.align		4
.L_2:
        /*0004*/ 	.word	index@(triton_poi_fused__native_batch_norm_legit_no_training_convolution_relu_28)
        /*0008*/ 	.word	0x00000018


	//----- nvinfo : EIATTR_MIN_STACK_SIZE
	.align		4
.L_3:
        /*000c*/ 	.byte	0x04, 0x12
        /*000e*/ 	.short	(.L_5 - .L_4)
	.align		4
.L_4:
        /*0010*/ 	.word	index@(triton_poi_fused__native_batch_norm_legit_no_training_convolution_relu_28)
        /*0014*/ 	.word	0x00000000


	//----- nvinfo : EIATTR_FRAME_SIZE
	.align		4
.L_5:
        /*0018*/ 	.byte	0x04, 0x11
        /*001a*/ 	.short	(.L_7 - .L_6)
	.align		4
.L_6:
        /*001c*/ 	.word	index@(triton_poi_fused__native_batch_norm_legit_no_training_convolution_relu_28)
        /*0020*/ 	.word	0x00000000


	//----- nvinfo : EIATTR_MIN_STACK_SIZE
	.align		4
.L_7:
        /*0024*/ 	.byte	0x04, 0x12
        /*0026*/ 	.short	(.L_9 - .L_8)
	.align		4
.L_8:
        /*0028*/ 	.word	index@(triton_poi_fused__native_batch_norm_legit_no_training_convolution_relu_28)
        /*002c*/ 	.word	0x00000000
.L_9:


//--------------------- .nv.info.triton_poi_fused__native_batch_norm_legit_no_training_convolution_relu_28 --------------------------
	.section	.nv.info.triton_poi_fused__native_batch_norm_legit_no_training_convolution_relu_28,"",@"SHT_CUDA_INFO"
	.sectionflags	@""
	.align	4


	//----- nvinfo : EIATTR_CUDA_API_VERSION
	.align		4
        /*0000*/ 	.byte	0x04, 0x37
        /*0002*/ 	.short	(.L_11 - .L_10)
.L_10:
        /*0004*/ 	.word	0x0000007c


	//----- nvinfo : EIATTR_KPARAM_INFO
	.align		4
.L_11:
        /*0008*/ 	.byte	0x04, 0x17
        /*000a*/ 	.short	(.L_13 - .L_12)
.L_12:
        /*000c*/ 	.word	0x00000000
        /*0010*/ 	.short	0x0007
        /*0012*/ 	.short	0x0038
        /*0014*/ 	.byte	0x00, 0xf0, 0x11, 0x00


	//----- nvinfo : EIATTR_KPARAM_INFO
	.align		4
.L_13:
        /*0018*/ 	.byte	0x04, 0x17
        /*001a*/ 	.short	(.L_15 - .L_14)
.L_14:
        /*001c*/ 	.word	0x00000000
        /*0020*/ 	.short	0x0006
        /*0022*/ 	.short	0x0030
        /*0024*/ 	.byte	0x00, 0xf4, 0x21, 0x00


	//----- nvinfo : EIATTR_KPARAM_INFO
	.align		4
.L_15:
        /*0028*/ 	.byte	0x04, 0x17
        /*002a*/ 	.short	(.L_17 - .L_16)
.L_16:
        /*002c*/ 	.word	0x00000000
        /*0030*/ 	.short	0x0005
        /*0032*/ 	.short	0x0028
        /*0034*/ 	.byte	0x00, 0xf4, 0x21, 0x00


	//----- nvinfo : EIATTR_KPARAM_INFO
	.align		4
.L_17:
        /*0038*/ 	.byte	0x04, 0x17
        /*003a*/ 	.short	(.L_19 - .L_18)
.L_18:
        /*003c*/ 	.word	0x00000000
        /*0040*/ 	.short	0x0004
        /*0042*/ 	.short	0x0020
        /*0044*/ 	.byte	0x00, 0xf4, 0x21, 0x00


	//----- nvinfo : EIATTR_KPARAM_INFO
	.align		4
.L_19:
        /*0048*/ 	.byte	0x04, 0x17
        /*004a*/ 	.short	(.L_21 - .L_20)
.L_20:
        /*004c*/ 	.word	0x00000000
        /*0050*/ 	.short	0x0003
        /*0052*/ 	.short	0x0018
        /*0054*/ 	.byte	0x00, 0xf4, 0x21, 0x00


	//----- nvinfo : EIATTR_KPARAM_INFO
	.align		4
.L_21:
        /*0058*/ 	.byte	0x04, 0x17
        /*005a*/ 	.short	(.L_23 - .L_22)
.L_22:
        /*005c*/ 	.word	0x00000000
        /*0060*/ 	.short	0x0002
        /*0062*/ 	.short	0x0010
        /*0064*/ 	.byte	0x00, 0xf4, 0x21, 0x00


	//----- nvinfo : EIATTR_KPARAM_INFO
	.align		4
.L_23:
        /*0068*/ 	.byte	0x04, 0x17
        /*006a*/ 	.short	(.L_25 - .L_24)
.L_24:
        /*006c*/ 	.word	0x00000000
        /*0070*/ 	.short	0x0001
        /*0072*/ 	.short	0x0008
        /*0074*/ 	.byte	0x00, 0xf4, 0x21, 0x00


	//----- nvinfo : EIATTR_KPARAM_INFO
	.align		4
.L_25:
        /*0078*/ 	.byte	0x04, 0x17
        /*007a*/ 	.short	(.L_27 - .L_26)
.L_26:
        /*007c*/ 	.word	0x00000000
        /*0080*/ 	.short	0x0000
        /*0082*/ 	.short	0x0000
        /*0084*/ 	.byte	0x00, 0xf4, 0x21, 0x00


	//----- nvinfo : EIATTR_SPARSE_MMA_MASK
	.align		4
.L_27:
        /*0088*/ 	.byte	0x03, 0x50
        /*008a*/ 	.short	0x0000


	//----- nvinfo : EIATTR_MAXREG_COUNT
	.align		4
        /*008c*/ 	.byte	0x03, 0x1b
        /*008e*/ 	.short	0x00ff


	//----- nvinfo : EIATTR_EXIT_INSTR_OFFSETS
	.align		4
        /*0090*/ 	.byte	0x04, 0x1c
        /*0092*/ 	.short	(.L_29 - .L_28)


	//   ....[0]....
.L_28:
        /*0094*/ 	.word	0x00000410


	//----- nvinfo : EIATTR_REQNTID
	.align		4
.L_29:
        /*0098*/ 	.byte	0x04, 0x10
        /*009a*/ 	.short	(.L_31 - .L_30)
.L_30:
        /*009c*/ 	.word	0x00000100
        /*00a0*/ 	.word	0x00000001
        /*00a4*/ 	.word	0x00000001


	//----- nvinfo : EIATTR_CBANK_PARAM_SIZE
	.align		4
.L_31:
        /*00a8*/ 	.byte	0x03, 0x19
        /*00aa*/ 	.short	0x003c


	//----- nvinfo : EIATTR_PARAM_CBANK
	.align		4
        /*00ac*/ 	.byte	0x04, 0x0a
        /*00ae*/ 	.short	(.L_33 - .L_32)
	.align		4
.L_32:
        /*00b0*/ 	.word	index@(.nv.constant0.triton_poi_fused__native_batch_norm_legit_no_training_convolution_relu_28)
        /*00b4*/ 	.short	0x0210
        /*00b6*/ 	.short	0x003c


	//----- nvinfo : EIATTR_SW_WAR
	.align		4
.L_33:
        /*00b8*/ 	.byte	0x04, 0x36
        /*00ba*/ 	.short	(.L_35 - .L_34)
.L_34:
        /*00bc*/ 	.word	0x00000008
.L_35:


//--------------------- .nv.callgraph             --------------------------
	.section	.nv.callgraph,"",@"SHT_CUDA_CALLGRAPH"
	.align	4
	.sectionentsize	8
	.align		4
        /*0000*/ 	.word	0x00000000
	.align		4
        /*0004*/ 	.word	0xffffffff
	.align		4
        /*0008*/ 	.word	0x00000000
	.align		4
        /*000c*/ 	.word	0xfffffffe
	.align		4
        /*0010*/ 	.word	0x00000000
	.align		4
        /*0014*/ 	.word	0xfffffffd
	.align		4
        /*0018*/ 	.word	0x00000000
	.align		4
        /*001c*/ 	.word	0xfffffffc


//--------------------- .nv.constant4             --------------------------
	.section	.nv.constant4,"a",@progbits
	.align	8
	.align		8
.nv.constant4:
        /*0000*/ 	.dword	_$_str
	.align		8
        /*0008*/ 	.dword	_$_str_$_2


//--------------------- .text.triton_poi_fused__native_batch_norm_legit_no_training_convolution_relu_28 --------------------------
	.section	.text.triton_poi_fused__native_batch_norm_legit_no_training_convolution_relu_28,"ax",@progbits
	.align	128
        .global         triton_poi_fused__native_batch_norm_legit_no_training_convolution_relu_28
        .type           triton_poi_fused__native_batch_norm_legit_no_training_convolution_relu_28,@function
        .size           triton_poi_fused__native_batch_norm_legit_no_training_convolution_relu_28,(.L_x_1 - triton_poi_fused__native_batch_norm_legit_no_training_convolution_relu_28)
        .other          triton_poi_fused__native_batch_norm_legit_no_training_convolution_relu_28,@"STO_CUDA_ENTRY STV_DEFAULT"
triton_poi_fused__native_batch_norm_legit_no_training_convolution_relu_28:
.text.triton_poi_fused__native_batch_norm_legit_no_training_convolution_relu_28:
[----:B------:R-:W-:Y:S01]  /*0000*/  LDC R1, c[0x0][0x28] ;  /* 0x00000a00ff017b82 */ /* 0x000fe20000000800 */
[----:B------:R-:W1:Y:S07]  /*0010*/  S2R R0, SR_TID.X ;  /* 0x0000000000007919 */ /* 0x000e6e0000002100 */
[----:B------:R-:W2:Y:S01]  /*0020*/  LDC.64 R10, c[0x0][0x228] ;  /* 0x00008a00ff0a7b82 */ /* 0x000ea20000000a00 */
[----:B------:R-:W-:Y:S01]  /*0030*/  ULDC.64 UR4, c[0x0][0x208] ;  /* 0x0000820000047ab9 */ /* 0x000fe20000000a00 */
[----:B------:R-:W3:Y:S06]  /*0040*/  S2R R5, SR_CTAID.X ;  /* 0x0000000000057919 */ /* 0x000eec0000002500 */
[----:B------:R-:W4:Y:S08]  /*0050*/  LDC.64 R12, c[0x0][0x218] ;  /* 0x00008600ff0c7b82 */ /* 0x000f300000000a00 */
[----:B------:R-:W5:Y:S08]  /*0060*/  LDC.64 R14, c[0x0][0x220] ;  /* 0x00008800ff0e7b82 */ /* 0x000f700000000a00 */
[----:B------:R-:W5:Y:S01]  /*0070*/  LDC.64 R16, c[0x0][0x230] ;  /* 0x00008c00ff107b82 */ /* 0x000f620000000a00 */
[----:B-1----:R-:W-:-:S02]  /*0080*/  SHF.L.U32 R0, R0, 0x1, RZ ;  /* 0x0000000100007819 */ /* 0x002fc400000006ff */
[----:B---3--:R-:W-:Y:S02]  /*0090*/  SHF.R.S32.HI R3, RZ, 0x16, R5 ;  /* 0x00000016ff037819 */ /* 0x008fe40000011405 */
[----:B------:R-:W-:Y:S02]  /*00a0*/  LOP3.LUT R0, R0, 0x1fe, RZ, 0xc0, !PT ;  /* 0x000001fe00007812 */ /* 0x000fe400078ec0ff */
[----:B------:R-:W-:Y:S02]  /*00b0*/  SGXT R3, R3, 0x1 ;  /* 0x000000010303781a */ /* 0x000fe40000000200 */
[----:B------:R-:W-:Y:S02]  /*00c0*/  LEA R0, R5, R0, 0x9 ;  /* 0x0000000005007211 */ /* 0x000fe400078e48ff */
[----:B------:R-:W1:Y:S02]  /*00d0*/  LDC.64 R4, c[0x0][0x238] ;  /* 0x00008e00ff047b82 */ /* 0x000e640000000a00 */
[----:B------:R-:W-:-:S04]  /*00e0*/  LEA.HI R3, R3, R0, RZ, 0x8 ;  /* 0x0000000003037211 */ /* 0x000fc800078f40ff */
[----:B------:R-:W-:-:S04]  /*00f0*/  SHF.R.S32.HI R3, RZ, 0x8, R3 ;  /* 0x00000008ff037819 */ /* 0x000fc80000011403 */
[----:B------:R-:W-:-:S04]  /*0100*/  LEA.HI R2, R3, R3, RZ, 0x8 ;  /* 0x0000000303027211 */ /* 0x000fc800078f40ff */
[----:B------:R-:W-:-:S05]  /*0110*/  LOP3.LUT R2, R2, 0xffffff00, RZ, 0xc0, !PT ;  /* 0xffffff0002027812 */ /* 0x000fca00078ec0ff */
[----:B------:R-:W-:Y:S02]  /*0120*/  IMAD.IADD R19, R3, 0x1, -R2 ;  /* 0x0000000103137824 */ /* 0x000fe400078e0a02 */
[----:B------:R-:W3:Y:S02]  /*0130*/  LDC.64 R2, c[0x0][0x210] ;  /* 0x00008400ff027b82 */ /* 0x000ee40000000a00 */
[----:B--2---:R-:W-:-:S05]  /*0140*/  IMAD.WIDE R10, R19, 0x4, R10 ;  /* 0x00000004130a7825 */ /* 0x004fca00078e020a */
[----:B------:R-:W2:Y:S01]  /*0150*/  LDG.E.EL R20, desc[UR4][R10.64] ;  /* 0x000000040a147981 */ /* 0x000ea2000c2e1900 */
[----:B----4-:R-:W-:-:S04]  /*0160*/  IMAD.WIDE R12, R19, 0x4, R12 ;  /* 0x00000004130c7825 */ /* 0x010fc800078e020c */
[----:B-----5:R-:W-:Y:S01]  /*0170*/  IMAD.WIDE R14, R19, 0x4, R14 ;  /* 0x00000004130e7825 */ /* 0x020fe200078e020e */
[----:B------:R4:W5:Y:S04]  /*0180*/  LDG.E.EL R8, desc[UR4][R12.64] ;  /* 0x000000040c087981 */ /* 0x000968000c2e1900 */
[----:B------:R1:W5:Y:S01]  /*0190*/  LDG.E.EL R9, desc[UR4][R14.64] ;  /* 0x000000040e097981 */ /* 0x000362000c2e1900 */
[----:B---3--:R-:W-:-:S05]  /*01a0*/  IMAD.WIDE R2, R0, 0x4, R2 ;  /* 0x0000000400027825 */ /* 0x008fca00078e0202 */
[----:B------:R-:W5:Y:S01]  /*01b0*/  LDG.E.64 R6, desc[UR4][R2.64] ;  /* 0x0000000402067981 */ /* 0x000f62000c1e1b00 */
[----:B0-----:R-:W-:-:S04]  /*01c0*/  IMAD.WIDE R16, R19, 0x4, R16 ;  /* 0x0000000413107825 */ /* 0x001fc800078e0210 */
[----:B-1----:R-:W-:Y:S01]  /*01d0*/  IMAD.WIDE R18, R19, 0x4, R4 ;  /* 0x0000000413127825 */ /* 0x002fe200078e0204 */
[----:B------:R-:W3:Y:S01]  /*01e0*/  LDG.E.EL R10, desc[UR4][R16.64] ;  /* 0x00000004100a7981 */ /* 0x000ee2000c2e1900 */
[----:B----4-:R-:W-:Y:S01]  /*01f0*/  HFMA2.MMA R12, -RZ, RZ, 1.625, 0 ;  /* 0x3e800000ff0c7435 */ /* 0x010fe200000001ff */
[----:B------:R-:W0:Y:S02]  /*0200*/  LDC.64 R4, c[0x0][0x240] ;  /* 0x00009000ff047b82 */ /* 0x000e240000000a00 */
[----:B------:R-:W3:Y:S01]  /*0210*/  LDG.E.EL R11, desc[UR4][R18.64] ;  /* 0x00000004120b7981 */ /* 0x000ee2000c2e1900 */
[----:B------:R-:W-:-:S04]  /*0220*/  SHF.R.S32.HI R13, RZ, 0x1f, R0 ;  /* 0x0000001fff0d7819 */ /* 0x000fc80000011400 */
[----:B------:R-:W-:-:S05]  /*0230*/  LEA.HI R13, R13, R0, RZ, 0x10 ;  /* 0x000000000d0d7211 */ /* 0x000fca00078f80ff */
[C---:B------:R-:W-:Y:S01]  /*0240*/  IMAD.SHL.U32 R14, R13.reuse, 0x4, RZ ;  /* 0x000000040d0e7824 */ /* 0x040fe200078e00ff */
[----:B------:R-:W-:-:S04]  /*0250*/  LOP3.LUT R13, R13, 0xffff0000, RZ, 0xc0, !PT ;  /* 0xffff00000d0d7812 */ /* 0x000fc800078ec0ff */
[----:B------:R-:W-:-:S04]  /*0260*/  LOP3.LUT R14, R14, 0xfffc0000, RZ, 0xc0, !PT ;  /* 0xfffc00000e0e7812 */ /* 0x000fc800078ec0ff */
[----:B------:R-:W-:-:S05]  /*0270*/  IADD3 R13, R14, R0, -R13 ;  /* 0x000000000e0d7210 */ /* 0x000fca0007ffe80d */
[----:B0-----:R-:W-:-:S04]  /*0280*/  IMAD.WIDE R4, R13, 0x4, R4 ;  /* 0x000000040d047825 */ /* 0x001fc800078e0204 */
[----:B--2---:R-:W-:-:S04]  /*0290*/  FADD R20, R20, 9.9999997473787516356e-06 ;  /* 0x3727c5ac14147421 */ /* 0x004fc80000000000 */
[----:B------:R-:W0:Y:S02]  /*02a0*/  MUFU.SQRT R21, R20 ;  /* 0x0000001400157308 */ /* 0x000e240000002000 */
[C---:B0-----:R-:W-:Y:S02]  /*02b0*/  FSETP.GT.AND P0, PT, R21.reuse, 8.50705917302346158658e+37, PT ;  /* 0x7e8000001500780b */ /* 0x041fe40003f04000 */
[----:B------:R-:W-:-:S11]  /*02c0*/  FSETP.GEU.AND P1, PT, R21, 1.175494350822287508e-38, PT ;  /* 0x008000001500780b */ /* 0x000fd60003f2e000 */
[----:B------:R-:W-:-:S04]  /*02d0*/  @P0 FMUL R21, R21, 0.25 ;  /* 0x3e80000015150820 */ /* 0x000fc80000400000 */
[----:B------:R-:W-:-:S06]  /*02e0*/  @!P1 FMUL R21, R21, 16777216 ;  /* 0x4b80000015159820 */ /* 0x000fcc0000400000 */
[----:B------:R-:W0:Y:S01]  /*02f0*/  MUFU.RCP R21, R21 ;  /* 0x0000001500157308 */ /* 0x000e220000001000 */
[----:B------:R-:W-:Y:S01]  /*0300*/  FSEL R12, R12, 1, P0 ;  /* 0x3f8000000c0c7808 */ /* 0x000fe20000000000 */
[--C-:B-----5:R-:W-:Y:S01]  /*0310*/  FADD R6, R6, R8.reuse ;  /* 0x0000000806067221 */ /* 0x120fe20000000000 */
[----:B------:R-:W-:-:S03]  /*0320*/  FADD R7, R7, R8 ;  /* 0x0000000807077221 */ /* 0x000fc60000000000 */
[----:B------:R-:W-:Y:S01]  /*0330*/  @!P1 FMUL R12, R12, 16777216 ;  /* 0x4b8000000c0c9820 */ /* 0x000fe20000400000 */
[C---:B------:R-:W-:Y:S01]  /*0340*/  FADD R8, -R9.reuse, R6 ;  /* 0x0000000609087221 */ /* 0x040fe20000000100 */
[----:B------:R-:W-:Y:S02]  /*0350*/  FADD R9, -R9, R7 ;  /* 0x0000000709097221 */ /* 0x000fe40000000100 */
[----:B0-----:R-:W-:-:S04]  /*0360*/  FMUL R12, R21, R12 ;  /* 0x0000000c150c7220 */ /* 0x001fc80000400000 */
[-C--:B------:R-:W-:Y:S01]  /*0370*/  FMUL R8, R8, R12.reuse ;  /* 0x0000000c08087220 */ /* 0x080fe20000400000 */
[----:B------:R-:W-:-:S03]  /*0380*/  FMUL R12, R9, R12 ;  /* 0x0000000c090c7220 */ /* 0x000fc60000400000 */
[C-C-:B---3--:R-:W-:Y:S01]  /*0390*/  FFMA R8, R10.reuse, R8, R11.reuse ;  /* 0x000000080a087223 */ /* 0x148fe2000000000b */
[----:B------:R-:W-:-:S04]  /*03a0*/  FFMA R12, R10, R12, R11 ;  /* 0x0000000c0a0c7223 */ /* 0x000fc8000000000b */
[----:B------:R-:W-:Y:S02]  /*03b0*/  FSETP.GEU.AND P0, PT, R8, RZ, PT ;  /* 0x000000ff0800720b */ /* 0x000fe40003f0e000 */
[----:B------:R-:W-:Y:S02]  /*03c0*/  FSETP.GEU.AND P1, PT, R12, RZ, PT ;  /* 0x000000ff0c00720b */ /* 0x000fe40003f2e000 */
[----:B------:R-:W-:Y:S02]  /*03d0*/  FSEL R8, R8, RZ, P0 ;  /* 0x000000ff08087208 */ /* 0x000fe40000000000 */
[----:B------:R-:W-:Y:S01]  /*03e0*/  FSEL R9, R12, RZ, P1 ;  /* 0x000000ff0c097208 */ /* 0x000fe20000800000 */
[----:B------:R-:W-:Y:S04]  /*03f0*/  STG.E.64 desc[UR4][R2.64], R6 ;  /* 0x0000000602007986 */ /* 0x000fe8000c101b04 */
[----:B------:R-:W-:Y:S01]  /*0400*/  STG.E.64 desc[UR4][R4.64], R8 ;  /* 0x0000000804007986 */ /* 0x000fe2000c101b04 */
[----:B------:R-:W-:Y:S05]  /*0410*/  EXIT ;  /* 0x000000000000794d */ /* 0x000fea0003800000 */
.L_x_0:
[----:B------:R-:W-:-:S00]  /*0420*/  BRA `(.L_x_0) ;  /* 0xfffffffc00fc7947 */ /* 0x000fc0000383ffff */
[----:B------:R-:W-:-:S00]  /*0430*/  NOP ;  /* 0x0000000000007918 */ /* 0x000fc00000000000 */
        /* <DEDUP_REMOVED lines=12> */
.L_x_1:


//--------------------- .nv.global.init           --------------------------
	.section	.nv.global.init,"aw",@progbits
.nv.global.init:
	.type		_$_str,@object
	.size		_$_str,(_$_str_$_2 - _$_str)
_$_str:
        /*0000*/ 	.byte	0x5f, 0x5f, 0x43, 0x55, 0x44, 0x41, 0x5f, 0x46, 0x54, 0x5a, 0x00
	.type		_$_str_$_2,@object
	.size		_$_str_$_2,(.L_1 - _$_str_$_2)
_$_str_$_2:
        /*000b*/ 	.byte	0x5f, 0x5f, 0x43, 0x55, 0x44, 0x41, 0x5f, 0x50, 0x52, 0x45, 0x43, 0x5f, 0x53, 0x51, 0x52, 0x54
        /*001b*/ 	.byte	0x00
.L_1:


//--------------------- .nv.constant0.triton_poi_fused__native_batch_norm_legit_no_training_convolution_relu_28 --------------------------
	.section	.nv.constant0.triton_poi_fused__native_batch_norm_legit_no_training_convolution_relu_28,"a",@progbits
	.sectionflags	@""
	.align	4
.nv.constant0.triton_poi_fused__native_batch_norm_legit_no_training_convolution_relu_28:
	.zero		588
